	.headerflags	@"EF_CUDA_TEXMODE_UNIFIED EF_CUDA_64BIT_ADDRESS EF_CUDA_ACCELERATORS EF_CUDA_SM90 EF_CUDA_VIRTUAL_SM(EF_CUDA_SM90)"
	.elftype	@"ET_EXEC"


//--------------------- .nv.info                  --------------------------
	.section	.nv.info,"",@"SHT_CUDA_INFO"
	.align	4


	//----- nvinfo : EIATTR_REGCOUNT
	.align		4
        /*0000*/ 	.byte	0x04, 0x2f
        /*0002*/ 	.short	(.L_1 - .L_0)
	.align		4
.L_0:
        /*0004*/ 	.word	index@(triton_poi_fused_constant_pad_nd_relu_40)
        /*0008*/ 	.word	0x00000020


	//----- nvinfo : EIATTR_MIN_STACK_SIZE
	.align		4
.L_1:
        /*000c*/ 	.byte	0x04, 0x12
        /*000e*/ 	.short	(.L_3 - .L_2)
	.align		4
.L_2:
        /*0010*/ 	.word	index@(triton_poi_fused_constant_pad_nd_relu_40)
        /*0014*/ 	.word	0x00000000


	//----- nvinfo : EIATTR_FRAME_SIZE
	.align		4
.L_3:
        /*0018*/ 	.byte	0x04, 0x11
        /*001a*/ 	.short	(.L_5 - .L_4)
	.align		4
.L_4:
        /*001c*/ 	.word	index@(triton_poi_fused_constant_pad_nd_relu_40)
        /*0020*/ 	.word	0x00000000


	//----- nvinfo : EIATTR_MIN_STACK_SIZE
	.align		4
.L_5:
        /*0024*/ 	.byte	0x04, 0x12
        /*0026*/ 	.short	(.L_7 - .L_6)
	.align		4
.L_6:
        /*0028*/ 	.word	index@(triton_poi_fused_constant_pad_nd_relu_40)
        /*002c*/ 	.word	0x00000000
.L_7:


//--------------------- .nv.info.triton_poi_fused_constant_pad_nd_relu_40 --------------------------
	.section	.nv.info.triton_poi_fused_constant_pad_nd_relu_40,"",@"SHT_CUDA_INFO"
	.sectionflags	@""
	.align	4


	//----- nvinfo : EIATTR_CUDA_API_VERSION
	.align		4
        /*0000*/ 	.byte	0x04, 0x37
        /*0002*/ 	.short	(.L_9 - .L_8)
.L_8:
        /*0004*/ 	.word	0x0000007c


	//----- nvinfo : EIATTR_KPARAM_INFO
	.align		4
.L_9:
        /*0008*/ 	.byte	0x04, 0x17
        /*000a*/ 	.short	(.L_11 - .L_10)
.L_10:
        /*000c*/ 	.word	0x00000000
        /*0010*/ 	.short	0x0002
        /*0012*/ 	.short	0x0010
        /*0014*/ 	.byte	0x00, 0xf0, 0x11, 0x00


	//----- nvinfo : EIATTR_KPARAM_INFO
	.align		4
.L_11:
        /*0018*/ 	.byte	0x04, 0x17
        /*001a*/ 	.short	(.L_13 - .L_12)
.L_12:
        /*001c*/ 	.word	0x00000000
        /*0020*/ 	.short	0x0001
        /*0022*/ 	.short	0x0008
        /*0024*/ 	.byte	0x00, 0xf4, 0x21, 0x00


	//----- nvinfo : EIATTR_KPARAM_INFO
	.align		4
.L_13:
        /*0028*/ 	.byte	0x04, 0x17
        /*002a*/ 	.short	(.L_15 - .L_14)
.L_14:
        /*002c*/ 	.word	0x00000000
        /*0030*/ 	.short	0x0000
        /*0032*/ 	.short	0x0000
        /*0034*/ 	.byte	0x00, 0xf4, 0x21, 0x00


	//----- nvinfo : EIATTR_SPARSE_MMA_MASK
	.align		4
.L_15:
        /*0038*/ 	.byte	0x03, 0x50
        /*003a*/ 	.short	0x0000


	//----- nvinfo : EIATTR_MAXREG_COUNT
	.align		4
        /*003c*/ 	.byte	0x03, 0x1b
        /*003e*/ 	.short	0x00ff


	//----- nvinfo : EIATTR_EXIT_INSTR_OFFSETS
	.align		4
        /*0040*/ 	.byte	0x04, 0x1c
        /*0042*/ 	.short	(.L_17 - .L_16)


	//   ....[0]....
.L_16:
        /*0044*/ 	.word	0x00000d40


	//   ....[1]....
        /*0048*/ 	.word	0x00000d60


	//----- nvinfo : EIATTR_REQNTID
	.align		4
.L_17:
        /*004c*/ 	.byte	0x04, 0x10
        /*004e*/ 	.short	(.L_19 - .L_18)
.L_18:
        /*0050*/ 	.word	0x00000080
        /*0054*/ 	.word	0x00000001
        /*0058*/ 	.word	0x00000001


	//----- nvinfo : EIATTR_CBANK_PARAM_SIZE
	.align		4
.L_19:
        /*005c*/ 	.byte	0x03, 0x19
        /*005e*/ 	.short	0x0014


	//----- nvinfo : EIATTR_PARAM_CBANK
	.align		4
        /*0060*/ 	.byte	0x04, 0x0a
        /*0062*/ 	.short	(.L_21 - .L_20)
	.align		4
.L_20:
        /*0064*/ 	.word	index@(.nv.constant0.triton_poi_fused_constant_pad_nd_relu_40)
        /*0068*/ 	.short	0x0210
        /*006a*/ 	.short	0x0014


	//----- nvinfo : EIATTR_SW_WAR
	.align		4
.L_21:
        /*006c*/ 	.byte	0x04, 0x36
        /*006e*/ 	.short	(.L_23 - .L_22)
.L_22:
        /*0070*/ 	.word	0x00000008
.L_23:


//--------------------- .nv.callgraph             --------------------------
	.section	.nv.callgraph,"",@"SHT_CUDA_CALLGRAPH"
	.align	4
	.sectionentsize	8
	.align		4
        /*0000*/ 	.word	0x00000000
	.align		4
        /*0004*/ 	.word	0xffffffff
	.align		4
        /*0008*/ 	.word	0x00000000
	.align		4
        /*000c*/ 	.word	0xfffffffe
	.align		4
        /*0010*/ 	.word	0x00000000
	.align		4
        /*0014*/ 	.word	0xfffffffd
	.align		4
        /*0018*/ 	.word	0x00000000
	.align		4
        /*001c*/ 	.word	0xfffffffc


//--------------------- .text.triton_poi_fused_constant_pad_nd_relu_40 --------------------------
	.section	.text.triton_poi_fused_constant_pad_nd_relu_40,"ax",@progbits
	.align	128
        .global         triton_poi_fused_constant_pad_nd_relu_40
        .type           triton_poi_fused_constant_pad_nd_relu_40,@function
        .size           triton_poi_fused_constant_pad_nd_relu_40,(.L_x_1 - triton_poi_fused_constant_pad_nd_relu_40)
        .other          triton_poi_fused_constant_pad_nd_relu_40,@"STO_CUDA_ENTRY STV_DEFAULT"
triton_poi_fused_constant_pad_nd_relu_40:
.text.triton_poi_fused_constant_pad_nd_relu_40:
[----:B------:R-:W0:Y:S02]  /*0000*/  LDC R1, c[0x0][0x28] ;  /* 0x00000a00ff017b82 */ /* 0x000e240000000800 */
[----:B------:R-:W1:Y:S01]  /*0010*/  S2R R0, SR_TID.X ;  /* 0x0000000000007919 */ /* 0x000e620000002100 */
[----:B------:R-:W-:Y:S01]  /*0020*/  IMAD.MOV.U32 R4, RZ, RZ, RZ ;  /* 0x000000ffff047224 */ /* 0x000fe200078e00ff */
[----:B------:R-:W-:Y:S01]  /*0030*/  ULDC.64 UR6, c[0x0][0x210] ;  /* 0x0000840000067ab9 */ /* 0x000fe20000000a00 */
[----:B------:R-:W-:Y:S01]  /*0040*/  IMAD.MOV.U32 R14, RZ, RZ, RZ ;  /* 0x000000ffff0e7224 */ /* 0x000fe200078e00ff */
[----:B------:R-:W2:Y:S01]  /*0050*/  S2R R5, SR_CTAID.X ;  /* 0x0000000000057919 */ /* 0x000ea20000002500 */
[----:B------:R-:W-:Y:S01]  /*0060*/  ULDC.64 UR4, c[0x0][0x208] ;  /* 0x0000820000047ab9 */ /* 0x000fe20000000a00 */
[----:B-1----:R-:W-:-:S05]  /*0070*/  IMAD.SHL.U32 R0, R0, 0x4, RZ ;  /* 0x0000000400007824 */ /* 0x002fca00078e00ff */
[----:B------:R-:W-:-:S05]  /*0080*/  LOP3.LUT R0, R0, 0x1fc, RZ, 0xc0, !PT ;  /* 0x000001fc00007812 */ /* 0x000fca00078ec0ff */
[----:B--2---:R-:W-:-:S04]  /*0090*/  IMAD R5, R5, 0x400, R0 ;  /* 0x0000040005057824 */ /* 0x004fc800078e0200 */
[----:B------:R-:W-:-:S04]  /*00a0*/  IMAD.HI R17, R5, 0x38e38e39, RZ ;  /* 0x38e38e3905117827 */ /* 0x000fc800078e02ff */
[C---:B------:R-:W-:Y:S01]  /*00b0*/  VIADD R6, R5.reuse, 0x1 ;  /* 0x0000000105067836 */ /* 0x040fe20000000000 */
[----:B------:R-:W-:Y:S01]  /*00c0*/  SHF.R.U32.HI R0, RZ, 0x1f, R17 ;  /* 0x0000001fff007819 */ /* 0x000fe20000011611 */
[----:B------:R-:W-:-:S03]  /*00d0*/  IMAD.HI R2, R5, -0x29d47f29, R4 ;  /* 0xd62b80d705027827 */ /* 0x000fc600078e0204 */
[----:B------:R-:W-:Y:S01]  /*00e0*/  LEA.HI.SX32 R17, R17, R0, 0x1e ;  /* 0x0000000011117211 */ /* 0x000fe200078ff2ff */
[----:B------:R-:W-:Y:S01]  /*00f0*/  IMAD.HI R8, R6, 0x38e38e39, RZ ;  /* 0x38e38e3906087827 */ /* 0x000fe200078e02ff */
[----:B------:R-:W-:-:S03]  /*0100*/  SHF.R.U32.HI R7, RZ, 0x1f, R2 ;  /* 0x0000001fff077819 */ /* 0x000fc60000011602 */
[----:B------:R-:W-:Y:S01]  /*0110*/  IMAD.HI R0, R17, 0x78787879, RZ ;  /* 0x7878787911007827 */ /* 0x000fe200078e02ff */
[----:B------:R-:W-:Y:S02]  /*0120*/  SHF.R.U32.HI R9, RZ, 0x1f, R8 ;  /* 0x0000001fff097819 */ /* 0x000fe40000011608 */
[----:B------:R-:W-:Y:S02]  /*0130*/  LEA.HI R7, R2, R7, RZ, 0x18 ;  /* 0x0000000702077211 */ /* 0x000fe400078fc0ff */
[----:B------:R-:W-:Y:S02]  /*0140*/  SHF.R.U32.HI R3, RZ, 0x1f, R0 ;  /* 0x0000001fff037819 */ /* 0x000fe40000011600 */
[----:B------:R-:W-:Y:S02]  /*0150*/  LEA.HI.SX32 R9, R8, R9, 0x1e ;  /* 0x0000000908097211 */ /* 0x000fe400078ff2ff */
[----:B------:R-:W-:-:S03]  /*0160*/  LEA.HI.SX32 R0, R0, R3, 0x1d ;  /* 0x0000000300007211 */ /* 0x000fc600078feaff */
[----:B------:R-:W-:Y:S02]  /*0170*/  IMAD R2, R9, -0x12, R6 ;  /* 0xffffffee09027824 */ /* 0x000fe400078e0206 */
[----:B------:R-:W-:Y:S02]  /*0180*/  IMAD R0, R0, -0x11, R17 ;  /* 0xffffffef00007824 */ /* 0x000fe400078e0211 */
[----:B------:R-:W-:Y:S02]  /*0190*/  IMAD.SHL.U32 R9, R7, 0x100, RZ ;  /* 0x0000010007097824 */ /* 0x000fe400078e00ff */
[C---:B------:R-:W-:Y:S01]  /*01a0*/  IMAD.SHL.U32 R6, R0.reuse, 0x10, RZ ;  /* 0x0000001000067824 */ /* 0x040fe200078e00ff */
[----:B------:R-:W-:Y:S02]  /*01b0*/  ISETP.GT.AND P1, PT, R0, RZ, PT ;  /* 0x000000ff0000720c */ /* 0x000fe40003f24270 */
[----:B------:R-:W-:Y:S02]  /*01c0*/  SHF.R.S32.HI R0, RZ, 0x1f, R2 ;  /* 0x0000001fff007819 */ /* 0x000fe40000011402 */
[----:B------:R-:W-:-:S02]  /*01d0*/  ISETP.LT.U32.AND P3, PT, R2, 0x11, P1 ;  /* 0x000000110200780c */ /* 0x000fc40000f61070 */
[----:B------:R-:W-:Y:S02]  /*01e0*/  SHF.R.S32.HI R15, RZ, 0x1f, R9 ;  /* 0x0000001fff0f7819 */ /* 0x000fe40000011409 */
[----:B------:R-:W-:Y:S02]  /*01f0*/  IADD3 R2, P0, P2, R6, R9, R2 ;  /* 0x0000000906027210 */ /* 0x000fe40007a1e002 */
[----:B------:R-:W-:Y:S02]  /*0200*/  SHF.R.S32.HI R18, RZ, 0x1f, R6 ;  /* 0x0000001fff127819 */ /* 0x000fe40000011406 */
[----:B------:R-:W-:Y:S02]  /*0210*/  ISETP.LT.AND P4, PT, R5, 0x26400, P3 ;  /* 0x000264000500780c */ /* 0x000fe40001f81270 */
[----:B------:R-:W-:Y:S02]  /*0220*/  IADD3.X R3, R18, R15, R0, P0, P2 ;  /* 0x0000000f12037210 */ /* 0x000fe400007e4400 */
[----:B------:R-:W-:-:S04]  /*0230*/  LEA R20, P0, R2, UR6, 0x2 ;  /* 0x0000000602147c11 */ /* 0x000fc8000f8010ff */
[----:B------:R-:W-:-:S05]  /*0240*/  LEA.HI.X R21, R2, UR7, R3, 0x2, P0 ;  /* 0x0000000702157c11 */ /* 0x000fca00080f1403 */
[----:B------:R1:W2:Y:S01]  /*0250*/  @P4 LDG.E R14, desc[UR4][R20.64+-0x44] ;  /* 0xffffbc04140e4981 */ /* 0x0002a2000c1e1900 */
[C---:B------:R-:W-:Y:S02]  /*0260*/  VIADD R13, R5.reuse, 0x200 ;  /* 0x00000200050d7836 */ /* 0x040fe40000000000 */
[----:B------:R-:W-:Y:S02]  /*0270*/  VIADD R11, R5, 0x201 ;  /* 0x00000201050b7836 */ /* 0x000fe40000000000 */
[----:B------:R-:W-:-:S04]  /*0280*/  IMAD.HI R4, R13, 0x38e38e39, RZ ;  /* 0x38e38e390d047827 */ /* 0x000fc800078e02ff */
[----:B------:R-:W-:Y:S01]  /*0290*/  VIADD R3, R5, 0x202 ;  /* 0x0000020205037836 */ /* 0x000fe20000000000 */
[----:B------:R-:W-:Y:S01]  /*02a0*/  SHF.R.U32.HI R19, RZ, 0x1f, R4 ;  /* 0x0000001fff137819 */ /* 0x000fe20000011604 */
[----:B------:R-:W-:-:S04]  /*02b0*/  IMAD.HI R10, R11, 0x38e38e39, RZ ;  /* 0x38e38e390b0a7827 */ /* 0x000fc800078e02ff */
[----:B------:R-:W-:Y:S01]  /*02c0*/  IMAD.MOV.U32 R12, RZ, RZ, RZ ;  /* 0x000000ffff0c7224 */ /* 0x000fe200078e00ff */
[----:B-1----:R-:W-:Y:S01]  /*02d0*/  SHF.R.U32.HI R21, RZ, 0x1f, R10 ;  /* 0x0000001fff157819 */ /* 0x002fe2000001160a */
[----:B------:R-:W-:Y:S02]  /*02e0*/  VIADD R0, R5, 0x203 ;  /* 0x0000020305007836 */ /* 0x000fe40000000000 */
[----:B------:R-:W-:Y:S01]  /*02f0*/  IMAD.HI R16, R3, 0x38e38e39, RZ ;  /* 0x38e38e3903107827 */ /* 0x000fe200078e02ff */
[----:B------:R-:W-:-:S03]  /*0300*/  LEA.HI.SX32 R20, R10, R21, 0x1e ;  /* 0x000000150a147211 */ /* 0x000fc600078ff2ff */
[----:B------:R-:W-:Y:S01]  /*0310*/  IMAD.HI R7, R13, -0x29d47f29, R12 ;  /* 0xd62b80d70d077827 */ /* 0x000fe200078e020c */
[----:B------:R-:W-:Y:S02]  /*0320*/  LEA.HI.SX32 R12, R4, R19, 0x1e ;  /* 0x00000013040c7211 */ /* 0x000fe400078ff2ff */
[----:B------:R-:W-:Y:S01]  /*0330*/  SHF.R.U32.HI R19, RZ, 0x1f, R16 ;  /* 0x0000001fff137819 */ /* 0x000fe20000011610 */
[----:B------:R-:W-:Y:S01]  /*0340*/  IMAD.HI R22, R0, 0x38e38e39, RZ ;  /* 0x38e38e3900167827 */ /* 0x000fe200078e02ff */
[----:B------:R-:W-:-:S03]  /*0350*/  SHF.R.U32.HI R4, RZ, 0x1f, R7 ;  /* 0x0000001fff047819 */ /* 0x000fc60000011607 */
[----:B------:R-:W-:Y:S01]  /*0360*/  IMAD.MOV.U32 R2, RZ, RZ, RZ ;  /* 0x000000ffff027224 */ /* 0x000fe200078e00ff */
[----:B------:R-:W-:Y:S01]  /*0370*/  SHF.R.U32.HI R21, RZ, 0x1f, R22 ;  /* 0x0000001fff157819 */ /* 0x000fe20000011616 */
[----:B------:R-:W-:Y:S01]  /*0380*/  IMAD.HI R10, R12, 0x78787879, RZ ;  /* 0x787878790c0a7827 */ /* 0x000fe200078e02ff */
[----:B------:R-:W-:Y:S02]  /*0390*/  LEA.HI R7, R7, R4, RZ, 0x18 ;  /* 0x0000000407077211 */ /* 0x000fe400078fc0ff */
[----:B------:R-:W-:Y:S01]  /*03a0*/  LEA.HI.SX32 R21, R22, R21, 0x1e ;  /* 0x0000001516157211 */ /* 0x000fe200078ff2ff */
[----:B------:R-:W-:Y:S01]  /*03b0*/  IMAD.HI R8, R3, -0x29d47f29, R2 ;  /* 0xd62b80d703087827 */ /* 0x000fe200078e0202 */
[----:B------:R-:W-:Y:S02]  /*03c0*/  LEA.HI.SX32 R2, R16, R19, 0x1e ;  /* 0x0000001310027211 */ /* 0x000fe400078ff2ff */
[----:B------:R-:W-:Y:S01]  /*03d0*/  SHF.R.U32.HI R19, RZ, 0x1f, R10 ;  /* 0x0000001fff137819 */ /* 0x000fe2000001160a */
[----:B------:R-:W-:Y:S01]  /*03e0*/  IMAD R4, R17, -0x12, R5 ;  /* 0xffffffee11047824 */ /* 0x000fe200078e0205 */
[----:B------:R-:W-:Y:S01]  /*03f0*/  SHF.R.U32.HI R17, RZ, 0x1f, R8 ;  /* 0x0000001fff117819 */ /* 0x000fe20000011608 */
[----:B------:R-:W-:Y:S01]  /*0400*/  IMAD.HI R16, R2, 0x78787879, RZ ;  /* 0x7878787902107827 */ /* 0x000fe200078e02ff */
[----:B------:R-:W-:-:S02]  /*0410*/  LEA.HI.SX32 R19, R10, R19, 0x1d ;  /* 0x000000130a137211 */ /* 0x000fc400078feaff */
[----:B------:R-:W-:Y:S01]  /*0420*/  IADD3 R9, P0, P2, R6, R9, R4 ;  /* 0x0000000906097210 */ /* 0x000fe20007a1e004 */
[----:B------:R-:W-:Y:S01]  /*0430*/  IMAD R0, R21, -0x12, R0 ;  /* 0xffffffee15007824 */ /* 0x000fe200078e0200 */
[----:B------:R-:W-:Y:S01]  /*0440*/  SHF.R.U32.HI R21, RZ, 0x1f, R16 ;  /* 0x0000001fff157819 */ /* 0x000fe20000011610 */
[----:B------:R-:W-:Y:S01]  /*0450*/  IMAD R11, R20, -0x12, R11 ;  /* 0xffffffee140b7824 */ /* 0x000fe200078e020b */
[----:B------:R-:W-:Y:S01]  /*0460*/  LEA.HI R6, R8, R17, RZ, 0x18 ;  /* 0x0000001108067211 */ /* 0x000fe200078fc0ff */
[----:B------:R-:W-:Y:S01]  /*0470*/  IMAD R20, R19, -0x11, R12 ;  /* 0xffffffef13147824 */ /* 0x000fe200078e020c */
[----:B------:R-:W-:Y:S01]  /*0480*/  LEA.HI.SX32 R21, R16, R21, 0x1d ;  /* 0x0000001510157211 */ /* 0x000fe200078feaff */
[----:B------:R-:W-:Y:S01]  /*0490*/  IMAD.SHL.U32 R8, R7, 0x100, RZ ;  /* 0x0000010007087824 */ /* 0x000fe200078e00ff */
[----:B------:R-:W-:Y:S01]  /*04a0*/  SHF.R.S32.HI R10, RZ, 0x1f, R4 ;  /* 0x0000001fff0a7819 */ /* 0x000fe20000011404 */
[----:B------:R-:W-:Y:S02]  /*04b0*/  IMAD R12, R12, -0x12, R13 ;  /* 0xffffffee0c0c7824 */ /* 0x000fe400078e020d */
[----:B------:R-:W-:Y:S01]  /*04c0*/  IMAD.SHL.U32 R7, R20, 0x10, RZ ;  /* 0x0000001014077824 */ /* 0x000fe200078e00ff */
[----:B------:R-:W-:Y:S01]  /*04d0*/  IADD3.X R18, R18, R15, R10, P0, P2 ;  /* 0x0000000f12127210 */ /* 0x000fe200007e440a */
[----:B------:R-:W-:Y:S01]  /*04e0*/  VIADD R17, R5, 0x2 ;  /* 0x0000000205117836 */ /* 0x000fe20000000000 */
[--C-:B------:R-:W-:Y:S01]  /*04f0*/  SHF.R.S32.HI R16, RZ, 0x1f, R12.reuse ;  /* 0x0000001fff107819 */ /* 0x100fe2000001140c */
[----:B------:R-:W-:Y:S01]  /*0500*/  IMAD R3, R2, -0x12, R3 ;  /* 0xffffffee02037824 */ /* 0x000fe200078e0203 */
[-C--:B------:R-:W-:Y:S01]  /*0510*/  IADD3 R10, P0, P2, R7, R8.reuse, R12 ;  /* 0x00000008070a7210 */ /* 0x080fe20007a1e00c */
[----:B------:R-:W-:Y:S01]  /*0520*/  IMAD R2, R21, -0x11, R2 ;  /* 0xffffffef15027824 */ /* 0x000fe200078e0202 */
[----:B------:R-:W-:Y:S01]  /*0530*/  IADD3 R19, P5, P6, R7, R8, R11 ;  /* 0x0000000807137210 */ /* 0x000fe20007ebe00b */
[----:B------:R-:W-:Y:S01]  /*0540*/  IMAD.HI R27, R17, 0x38e38e39, RZ ;  /* 0x38e38e39111b7827 */ /* 0x000fe200078e02ff */
[----:B------:R-:W-:-:S02]  /*0550*/  SHF.R.S32.HI R22, RZ, 0x1f, R8 ;  /* 0x0000001fff167819 */ /* 0x000fc40000011408 */
[----:B------:R-:W-:Y:S01]  /*0560*/  SHF.R.S32.HI R7, RZ, 0x1f, R7 ;  /* 0x0000001fff077819 */ /* 0x000fe20000011407 */
[----:B------:R-:W-:Y:S01]  /*0570*/  IMAD.SHL.U32 R24, R6, 0x100, RZ ;  /* 0x0000010006187824 */ /* 0x000fe200078e00ff */
[----:B------:R-:W-:Y:S01]  /*0580*/  SHF.R.S32.HI R8, RZ, 0x1f, R11 ;  /* 0x0000001fff087819 */ /* 0x000fe2000001140b */
[----:B------:R-:W-:Y:S01]  /*0590*/  IMAD.SHL.U32 R23, R2, 0x10, RZ ;  /* 0x0000001002177824 */ /* 0x000fe200078e00ff */
[CC--:B------:R-:W-:Y:S02]  /*05a0*/  IADD3.X R21, R7.reuse, R22.reuse, R16, P0, P2 ;  /* 0x0000001607157210 */ /* 0x0c0fe400007e4410 */
[----:B------:R-:W-:Y:S02]  /*05b0*/  IADD3.X R8, R7, R22, R8, P5, P6 ;  /* 0x0000001607087210 */ /* 0x000fe40002fec408 */
[----:B------:R-:W-:Y:S02]  /*05c0*/  SHF.R.U32.HI R16, RZ, 0x1f, R27 ;  /* 0x0000001fff107819 */ /* 0x000fe4000001161b */
[----:B------:R-:W-:-:S02]  /*05d0*/  SHF.R.S32.HI R22, RZ, 0x1f, R24 ;  /* 0x0000001fff167819 */ /* 0x000fc40000011418 */
[CCC-:B------:R-:W-:Y:S02]  /*05e0*/  IADD3 R6, P0, P2, R23.reuse, R24.reuse, R3.reuse ;  /* 0x0000001817067210 */ /* 0x1c0fe40007a1e003 */
[--C-:B------:R-:W-:Y:S02]  /*05f0*/  IADD3 R7, P5, P6, R23, R24, R0.reuse ;  /* 0x0000001817077210 */ /* 0x100fe40007ebe000 */
[----:B------:R-:W-:Y:S02]  /*0600*/  SHF.R.S32.HI R15, RZ, 0x1f, R3 ;  /* 0x0000001fff0f7819 */ /* 0x000fe40000011403 */
[----:B------:R-:W-:Y:S02]  /*0610*/  SHF.R.S32.HI R23, RZ, 0x1f, R23 ;  /* 0x0000001fff177819 */ /* 0x000fe40000011417 */
[----:B------:R-:W-:Y:S02]  /*0620*/  SHF.R.S32.HI R24, RZ, 0x1f, R0 ;  /* 0x0000001fff187819 */ /* 0x000fe40000011400 */
[----:B------:R-:W-:Y:S01]  /*0630*/  LEA.HI.SX32 R27, R27, R16, 0x1e ;  /* 0x000000101b1b7211 */ /* 0x000fe200078ff2ff */
[----:B------:R-:W-:Y:S01]  /*0640*/  VIADD R16, R4, 0xffffffff ;  /* 0xffffffff04107836 */ /* 0x000fe20000000000 */
[----:B------:R-:W-:-:S02]  /*0650*/  IADD3.X R15, R23, R22, R15, P0, P2 ;  /* 0x00000016170f7210 */ /* 0x000fc400007e440f */
[----:B------:R-:W-:Y:S01]  /*0660*/  IADD3.X R4, R23, R22, R24, P5, P6 ;  /* 0x0000001617047210 */ /* 0x000fe20002fec418 */
[C---:B------:R-:W-:Y:S01]  /*0670*/  VIADD R22, R5.reuse, 0x3 ;  /* 0x0000000305167836 */ /* 0x040fe20000000000 */
[----:B------:R-:W-:Y:S01]  /*0680*/  ISETP.LT.U32.AND P1, PT, R16, 0x10, P1 ;  /* 0x000000101000780c */ /* 0x000fe20000f21070 */
[----:B------:R-:W-:Y:S02]  /*0690*/  IMAD.MOV.U32 R16, RZ, RZ, RZ ;  /* 0x000000ffff107224 */ /* 0x000fe400078e00ff */
[----:B------:R-:W-:Y:S01]  /*06a0*/  IMAD.HI R25, R22, 0x38e38e39, RZ ;  /* 0x38e38e3916197827 */ /* 0x000fe200078e02ff */
[----:B------:R-:W-:-:S03]  /*06b0*/  ISETP.LT.AND P2, PT, R5, 0x26400, P1 ;  /* 0x000264000500780c */ /* 0x000fc60000f41270 */
[----:B------:R-:W-:Y:S01]  /*06c0*/  IMAD.HI R23, R17, -0x29d47f29, R16 ;  /* 0xd62b80d711177827 */ /* 0x000fe200078e0210 */
[----:B------:R-:W-:-:S03]  /*06d0*/  SHF.R.U32.HI R16, RZ, 0x1f, R25 ;  /* 0x0000001fff107819 */ /* 0x000fc60000011619 */
[----:B------:R-:W-:Y:S01]  /*06e0*/  IMAD.HI R26, R27, 0x78787879, RZ ;  /* 0x787878791b1a7827 */ /* 0x000fe200078e02ff */
[----:B------:R-:W-:Y:S02]  /*06f0*/  LEA.HI.SX32 R25, R25, R16, 0x1e ;  /* 0x0000001019197211 */ /* 0x000fe400078ff2ff */
[----:B------:R-:W-:Y:S01]  /*0700*/  LEA R16, P0, R9, UR6, 0x2 ;  /* 0x0000000609107c11 */ /* 0x000fe2000f8010ff */
[----:B------:R-:W-:Y:S01]  /*0710*/  IMAD R24, R27, -0x12, R17 ;  /* 0xffffffee1b187824 */ /* 0x000fe200078e0211 */
[----:B------:R-:W-:Y:S01]  /*0720*/  SHF.R.U32.HI R29, RZ, 0x1f, R26 ;  /* 0x0000001fff1d7819 */ /* 0x000fe2000001161a */
[----:B------:R-:W-:Y:S01]  /*0730*/  IMAD R25, R25, -0x12, R22 ;  /* 0xffffffee19197824 */ /* 0x000fe200078e0216 */
[----:B------:R-:W-:Y:S02]  /*0740*/  SHF.R.U32.HI R22, RZ, 0x1f, R23 ;  /* 0x0000001fff167819 */ /* 0x000fe40000011617 */
[----:B------:R-:W-:Y:S02]  /*0750*/  LEA.HI.SX32 R26, R26, R29, 0x1d ;  /* 0x0000001d1a1a7211 */ /* 0x000fe400078feaff */
[----:B------:R-:W-:-:S02]  /*0760*/  LEA.HI R22, R23, R22, RZ, 0x18 ;  /* 0x0000001617167211 */ /* 0x000fc400078fc0ff */
[----:B------:R-:W-:Y:S01]  /*0770*/  LEA.HI.X R17, R9, UR7, R18, 0x2, P0 ;  /* 0x0000000709117c11 */ /* 0x000fe200080f1412 */
[----:B------:R-:W-:Y:S01]  /*0780*/  IMAD R26, R26, -0x11, R27 ;  /* 0xffffffef1a1a7824 */ /* 0x000fe200078e021b */
[----:B------:R-:W-:Y:S01]  /*0790*/  ISETP.GT.AND P0, PT, R20, RZ, PT ;  /* 0x000000ff1400720c */ /* 0x000fe20003f04270 */
[----:B------:R-:W-:Y:S02]  /*07a0*/  IMAD.SHL.U32 R27, R22, 0x100, RZ ;  /* 0x00000100161b7824 */ /* 0x000fe400078e00ff */
[----:B------:R-:W-:Y:S01]  /*07b0*/  IMAD.SHL.U32 R20, R26, 0x10, RZ ;  /* 0x000000101a147824 */ /* 0x000fe200078e00ff */
[----:B------:R-:W-:Y:S01]  /*07c0*/  SHF.R.S32.HI R23, RZ, 0x1f, R24 ;  /* 0x0000001fff177819 */ /* 0x000fe20000011418 */
[----:B------:R-:W-:Y:S01]  /*07d0*/  VIADD R12, R12, 0xffffffff ;  /* 0xffffffff0c0c7836 */ /* 0x000fe20000000000 */
[----:B------:R-:W-:Y:S01]  /*07e0*/  SHF.R.S32.HI R22, RZ, 0x1f, R27 ;  /* 0x0000001fff167819 */ /* 0x000fe2000001141b */
[----:B------:R-:W-:Y:S01]  /*07f0*/  IMAD.MOV.U32 R9, RZ, RZ, RZ ;  /* 0x000000ffff097224 */ /* 0x000fe200078e00ff */
[----:B------:R-:W-:-:S02]  /*0800*/  SHF.R.S32.HI R29, RZ, 0x1f, R20 ;  /* 0x0000001fff1d7819 */ /* 0x000fc40000011414 */
[----:B------:R-:W-:-:S03]  /*0810*/  IADD3 R18, P5, P6, R20, R27, R24 ;  /* 0x0000001b14127210 */ /* 0x000fc60007ebe018 */
[----:B------:R1:W3:Y:S01]  /*0820*/  @P2 LDG.E R9, desc[UR4][R16.64+-0x44] ;  /* 0xffffbc0410092981 */ /* 0x0002e2000c1e1900 */
[----:B------:R-:W-:Y:S02]  /*0830*/  IADD3.X R23, R29, R22, R23, P5, P6 ;  /* 0x000000161d177210 */ /* 0x000fe40002fec417 */
[----:B------:R-:W-:Y:S02]  /*0840*/  ISETP.LT.U32.AND P5, PT, R12, 0x10, P0 ;  /* 0x000000100c00780c */ /* 0x000fe400007a1070 */
[----:B------:R-:W-:Y:S02]  /*0850*/  ISETP.LT.U32.AND P0, PT, R11, 0x11, P0 ;  /* 0x000000110b00780c */ /* 0x000fe40000701070 */
[----:B--2---:R-:W-:Y:S02]  /*0860*/  SEL R14, R14, RZ, P4 ;  /* 0x000000ff0e0e7207 */ /* 0x004fe40002000000 */
[--C-:B------:R-:W-:Y:S02]  /*0870*/  IADD3 R12, P4, P6, R20, R27, R25.reuse ;  /* 0x0000001b140c7210 */ /* 0x100fe40007e9e019 */
[----:B------:R-:W-:-:S04]  /*0880*/  SHF.R.S32.HI R27, RZ, 0x1f, R25 ;  /* 0x0000001fff1b7819 */ /* 0x000fc80000011419 */
[----:B------:R-:W-:Y:S02]  /*0890*/  IADD3.X R27, R29, R22, R27, P4, P6 ;  /* 0x000000161d1b7210 */ /* 0x000fe400027ec41b */
[----:B-1----:R-:W-:Y:S02]  /*08a0*/  LEA R16, P6, R10, UR6, 0x2 ;  /* 0x000000060a107c11 */ /* 0x002fe4000f8c10ff */
[----:B------:R-:W-:Y:S02]  /*08b0*/  FSETP.GEU.AND P4, PT, R14, RZ, PT ;  /* 0x000000ff0e00720b */ /* 0x000fe40003f8e000 */
[----:B------:R-:W-:Y:S02]  /*08c0*/  LEA.HI.X R17, R10, UR7, R21, 0x2, P6 ;  /* 0x000000070a117c11 */ /* 0x000fe4000b0f1415 */
[----:B------:R-:W-:Y:S02]  /*08d0*/  FSEL R20, R14, RZ, P4 ;  /* 0x000000ff0e147208 */ /* 0x000fe40002000000 */
[----:B------:R-:W-:-:S02]  /*08e0*/  LEA R10, P6, R19, UR6, 0x2 ;  /* 0x00000006130a7c11 */ /* 0x000fc4000f8c10ff */
[----:B------:R-:W-:Y:S02]  /*08f0*/  ISETP.LT.AND P4, PT, R13, 0x26400, P5 ;  /* 0x000264000d00780c */ /* 0x000fe40002f81270 */
[----:B------:R-:W-:Y:S01]  /*0900*/  LEA.HI.X R11, R19, UR7, R8, 0x2, P6 ;  /* 0x00000007130b7c11 */ /* 0x000fe2000b0f1408 */
[----:B------:R-:W-:Y:S01]  /*0910*/  IMAD.MOV.U32 R19, RZ, RZ, RZ ;  /* 0x000000ffff137224 */ /* 0x000fe200078e00ff */
[----:B------:R-:W-:Y:S01]  /*0920*/  ISETP.LT.AND P6, PT, R13, 0x26400, P0 ;  /* 0x000264000d00780c */ /* 0x000fe200007c1270 */
[----:B------:R-:W-:-:S08]  /*0930*/  IMAD.MOV.U32 R21, RZ, RZ, RZ ;  /* 0x000000ffff157224 */ /* 0x000fd000078e00ff */
[----:B------:R-:W2:Y:S04]  /*0940*/  @P4 LDG.E R19, desc[UR4][R16.64+-0x44] ;  /* 0xffffbc0410134981 */ /* 0x000ea8000c1e1900 */
[----:B------:R-:W4:Y:S01]  /*0950*/  @P6 LDG.E R21, desc[UR4][R10.64+-0x44] ;  /* 0xffffbc040a156981 */ /* 0x000f22000c1e1900 */
[----:B------:R-:W-:Y:S01]  /*0960*/  VIADD R24, R24, 0xffffffff ;  /* 0xffffffff18187836 */ /* 0x000fe20000000000 */
[----:B---3--:R-:W-:-:S04]  /*0970*/  SEL R9, R9, RZ, P2 ;  /* 0x000000ff09097207 */ /* 0x008fc80001000000 */
[----:B------:R-:W-:-:S04]  /*0980*/  FSETP.GEU.AND P2, PT, R9, RZ, PT ;  /* 0x000000ff0900720b */ /* 0x000fc80003f4e000 */
[----:B------:R-:W-:Y:S02]  /*0990*/  FSEL R8, R9, RZ, P2 ;  /* 0x000000ff09087208 */ /* 0x000fe40001000000 */
[----:B------:R-:W-:Y:S02]  /*09a0*/  ISETP.GT.AND P2, PT, R26, RZ, PT ;  /* 0x000000ff1a00720c */ /* 0x000fe40003f44270 */
[----:B------:R-:W-:Y:S02]  /*09b0*/  SEL R9, R20, RZ, P3 ;  /* 0x000000ff14097207 */ /* 0x000fe40001800000 */
[----:B--2---:R-:W-:Y:S02]  /*09c0*/  SEL R19, R19, RZ, P4 ;  /* 0x000000ff13137207 */ /* 0x004fe40002000000 */
[----:B------:R-:W-:Y:S02]  /*09d0*/  LEA R14, P4, R6, UR6, 0x2 ;  /* 0x00000006060e7c11 */ /* 0x000fe4000f8810ff */
[----:B----4-:R-:W-:-:S02]  /*09e0*/  SEL R21, R21, RZ, P6 ;  /* 0x000000ff15157207 */ /* 0x010fc40003000000 */
[----:B------:R-:W-:Y:S02]  /*09f0*/  LEA R16, P6, R18, UR6, 0x2 ;  /* 0x0000000612107c11 */ /* 0x000fe4000f8c10ff */
[----:B------:R-:W-:Y:S02]  /*0a00*/  LEA.HI.X R15, R6, UR7, R15, 0x2, P4 ;  /* 0x00000007060f7c11 */ /* 0x000fe4000a0f140f */
[----:B------:R-:W-:Y:S02]  /*0a10*/  ISETP.LT.U32.AND P4, PT, R24, 0x10, P2 ;  /* 0x000000101800780c */ /* 0x000fe40001781070 */
[----:B------:R-:W-:Y:S02]  /*0a20*/  LEA.HI.X R17, R18, UR7, R23, 0x2, P6 ;  /* 0x0000000712117c11 */ /* 0x000fe4000b0f1417 */
[----:B------:R-:W-:Y:S02]  /*0a30*/  ISETP.LT.AND P3, PT, R5, 0x26400, P4 ;  /* 0x000264000500780c */ /* 0x000fe40002761270 */
[----:B------:R-:W-:-:S02]  /*0a40*/  LEA R10, P6, R12, UR6, 0x2 ;  /* 0x000000060c0a7c11 */ /* 0x000fc4000f8c10ff */
[----:B------:R-:W-:Y:S02]  /*0a50*/  ISETP.LT.U32.AND P2, PT, R25, 0x11, P2 ;  /* 0x000000111900780c */ /* 0x000fe40001741070 */
[----:B------:R-:W-:Y:S01]  /*0a60*/  LEA.HI.X R11, R12, UR7, R27, 0x2, P6 ;  /* 0x000000070c0b7c11 */ /* 0x000fe2000b0f141b */
[----:B------:R-:W-:Y:S01]  /*0a70*/  IMAD.MOV.U32 R12, RZ, RZ, RZ ;  /* 0x000000ffff0c7224 */ /* 0x000fe200078e00ff */
[----:B------:R-:W-:-:S04]  /*0a80*/  LEA R6, P6, R7, UR6, 0x2 ;  /* 0x0000000607067c11 */ /* 0x000fc8000f8c10ff */
[----:B------:R-:W-:Y:S01]  /*0a90*/  LEA.HI.X R7, R7, UR7, R4, 0x2, P6 ;  /* 0x0000000707077c11 */ /* 0x000fe2000b0f1404 */
[----:B------:R-:W2:Y:S01]  /*0aa0*/  @P3 LDG.E R12, desc[UR4][R16.64+-0x44] ;  /* 0xffffbc04100c3981 */ /* 0x000ea2000c1e1900 */
[----:B------:R-:W-:Y:S01]  /*0ab0*/  ISETP.LT.AND P6, PT, R5, 0x26400, P2 ;  /* 0x000264000500780c */ /* 0x000fe200017c1270 */
[----:B------:R-:W-:-:S12]  /*0ac0*/  IMAD.MOV.U32 R4, RZ, RZ, RZ ;  /* 0x000000ffff047224 */ /* 0x000fd800078e00ff */
[----:B------:R-:W3:Y:S01]  /*0ad0*/  @P6 LDG.E R4, desc[UR4][R10.64+-0x44] ;  /* 0xffffbc040a046981 */ /* 0x000ee2000c1e1900 */
[----:B------:R-:W-:Y:S01]  /*0ae0*/  VIADD R3, R3, 0xffffffff ;  /* 0xffffffff03037836 */ /* 0x000fe20000000000 */
[----:B------:R-:W-:Y:S02]  /*0af0*/  SEL R8, R8, RZ, P1 ;  /* 0x000000ff08087207 */ /* 0x000fe40000800000 */
[----:B--2---:R-:W-:-:S04]  /*0b00*/  SEL R12, R12, RZ, P3 ;  /* 0x000000ff0c0c7207 */ /* 0x004fc80001800000 */
[----:B------:R-:W-:-:S04]  /*0b10*/  FSETP.GEU.AND P3, PT, R12, RZ, PT ;  /* 0x000000ff0c00720b */ /* 0x000fc80003f6e000 */
[----:B------:R-:W-:Y:S02]  /*0b20*/  FSEL R12, R12, RZ, P3 ;  /* 0x000000ff0c0c7208 */ /* 0x000fe40001800000 */
[----:B------:R-:W-:Y:S02]  /*0b30*/  ISETP.GT.AND P3, PT, R2, RZ, PT ;  /* 0x000000ff0200720c */ /* 0x000fe40003f64270 */
[----:B---3--:R-:W-:Y:S02]  /*0b40*/  SEL R4, R4, RZ, P6 ;  /* 0x000000ff04047207 */ /* 0x008fe40003000000 */
[----:B------:R-:W-:Y:S02]  /*0b50*/  ISETP.LT.U32.AND P1, PT, R3, 0x10, P3 ;  /* 0x000000100300780c */ /* 0x000fe40001f21070 */
[----:B------:R-:W-:Y:S01]  /*0b60*/  FSETP.GEU.AND P6, PT, R4, RZ, PT ;  /* 0x000000ff0400720b */ /* 0x000fe20003fce000 */
[----:B------:R-:W1:Y:S01]  /*0b70*/  LDC.64 R2, c[0x0][0x218] ;  /* 0x00008600ff027b82 */ /* 0x000e620000000a00 */
[----:B------:R-:W-:-:S02]  /*0b80*/  ISETP.LT.U32.AND P3, PT, R0, 0x11, P3 ;  /* 0x000000110000780c */ /* 0x000fc40001f61070 */
[----:B------:R-:W-:Y:S02]  /*0b90*/  SEL R10, R12, RZ, P4 ;  /* 0x000000ff0c0a7207 */ /* 0x000fe40002000000 */
[C---:B------:R-:W-:Y:S02]  /*0ba0*/  ISETP.LT.AND P4, PT, R13.reuse, 0x26400, P1 ;  /* 0x000264000d00780c */ /* 0x040fe40000f81270 */
[----:B------:R-:W-:Y:S02]  /*0bb0*/  FSEL R11, R4, RZ, P6 ;  /* 0x000000ff040b7208 */ /* 0x000fe40003000000 */
[----:B------:R-:W-:Y:S01]  /*0bc0*/  ISETP.LT.AND P6, PT, R13, 0x26400, P3 ;  /* 0x000264000d00780c */ /* 0x000fe20001fc1270 */
[----:B------:R-:W-:Y:S02]  /*0bd0*/  IMAD.MOV.U32 R0, RZ, RZ, RZ ;  /* 0x000000ffff007224 */ /* 0x000fe400078e00ff */
[----:B------:R-:W-:-:S06]  /*0be0*/  IMAD.MOV.U32 R12, RZ, RZ, RZ ;  /* 0x000000ffff0c7224 */ /* 0x000fcc00078e00ff */
[----:B------:R-:W2:Y:S04]  /*0bf0*/  @P4 LDG.E R0, desc[UR4][R14.64+-0x44] ;  /* 0xffffbc040e004981 */ /* 0x000ea8000c1e1900 */
[----:B------:R-:W3:Y:S01]  /*0c00*/  @P6 LDG.E R12, desc[UR4][R6.64+-0x44] ;  /* 0xffffbc04060c6981 */ /* 0x000ee2000c1e1900 */
[----:B------:R-:W-:Y:S02]  /*0c10*/  SEL R11, R11, RZ, P2 ;  /* 0x000000ff0b0b7207 */ /* 0x000fe40001000000 */
[C---:B------:R-:W-:Y:S01]  /*0c20*/  ISETP.GE.AND P2, PT, R5.reuse, 0x26400, PT ;  /* 0x000264000500780c */ /* 0x040fe20003f46270 */
[----:B-1----:R-:W-:-:S12]  /*0c30*/  IMAD.WIDE R4, R5, 0x4, R2 ;  /* 0x0000000405047825 */ /* 0x002fd800078e0202 */
[----:B------:R1:W-:Y:S01]  /*0c40*/  @!P2 STG.E.128 desc[UR4][R4.64], R8 ;  /* 0x000000080400a986 */ /* 0x0003e2000c101d04 */
[----:B------:R-:W-:-:S04]  /*0c50*/  FSETP.GEU.AND P2, PT, R19, RZ, PT ;  /* 0x000000ff1300720b */ /* 0x000fc80003f4e000 */
[----:B------:R-:W-:-:S04]  /*0c60*/  FSEL R19, R19, RZ, P2 ;  /* 0x000000ff13137208 */ /* 0x000fc80001000000 */
[----:B------:R-:W-:Y:S02]  /*0c70*/  SEL R20, R19, RZ, P5 ;  /* 0x000000ff13147207 */ /* 0x000fe40002800000 */
[----:B--2---:R-:W-:Y:S02]  /*0c80*/  SEL R0, R0, RZ, P4 ;  /* 0x000000ff00007207 */ /* 0x004fe40002000000 */
[----:B------:R-:W-:Y:S02]  /*0c90*/  ISETP.GE.AND P4, PT, R13, 0x26400, PT ;  /* 0x000264000d00780c */ /* 0x000fe40003f86270 */
[----:B---3--:R-:W-:Y:S02]  /*0ca0*/  SEL R12, R12, RZ, P6 ;  /* 0x000000ff0c0c7207 */ /* 0x008fe40003000000 */
[----:B------:R-:W-:Y:S02]  /*0cb0*/  FSETP.GEU.AND P6, PT, R21, RZ, PT ;  /* 0x000000ff1500720b */ /* 0x000fe40003fce000 */
[----:B------:R-:W-:-:S02]  /*0cc0*/  FSETP.GEU.AND P2, PT, R0, RZ, PT ;  /* 0x000000ff0000720b */ /* 0x000fc40003f4e000 */
[----:B------:R-:W-:Y:S02]  /*0cd0*/  FSEL R21, R21, RZ, P6 ;  /* 0x000000ff15157208 */ /* 0x000fe40003000000 */
[----:B------:R-:W-:Y:S02]  /*0ce0*/  FSETP.GEU.AND P6, PT, R12, RZ, PT ;  /* 0x000000ff0c00720b */ /* 0x000fe40003fce000 */
[----:B------:R-:W-:Y:S02]  /*0cf0*/  FSEL R0, R0, RZ, P2 ;  /* 0x000000ff00007208 */ /* 0x000fe40001000000 */
[----:B------:R-:W-:Y:S02]  /*0d00*/  FSEL R12, R12, RZ, P6 ;  /* 0x000000ff0c0c7208 */ /* 0x000fe40003000000 */
[----:B------:R-:W-:Y:S02]  /*0d10*/  SEL R21, R21, RZ, P0 ;  /* 0x000000ff15157207 */ /* 0x000fe40000000000 */
[----:B------:R-:W-:-:S02]  /*0d20*/  SEL R22, R0, RZ, P1 ;  /* 0x000000ff00167207 */ /* 0x000fc40000800000 */
[----:B------:R-:W-:Y:S01]  /*0d30*/  SEL R23, R12, RZ, P3 ;  /* 0x000000ff0c177207 */ /* 0x000fe20001800000 */
[----:B-1----:R-:W-:Y:S06]  /*0d40*/  @P4 EXIT ;  /* 0x000000000000494d */ /* 0x002fec0003800000 */
[----:B------:R-:W-:Y:S01]  /*0d50*/  STG.E.128 desc[UR4][R4.64+0x800], R20 ;  /* 0x0008001404007986 */ /* 0x000fe2000c101d04 */
[----:B------:R-:W-:Y:S05]  /*0d60*/  EXIT ;  /* 0x000000000000794d */ /* 0x000fea0003800000 */
.L_x_0:
[----:B------:R-:W-:-:S00]  /*0d70*/  BRA `(.L_x_0) ;  /* 0xfffffffc00fc7947 */ /* 0x000fc0000383ffff */
[----:B------:R-:W-:-:S00]  /*0d80*/  NOP ;  /* 0x0000000000007918 */ /* 0x000fc00000000000 */
[----:B------:R-:W-:-:S00]  /*0d90*/  NOP ;  /* 0x0000000000007918 */ /* 0x000fc00000000000 */
[----:B------:R-:W-:-:S00]  /*0da0*/  NOP ;  /* 0x0000000000007918 */ /* 0x000fc00000000000 */
[----:B------:R-:W-:-:S00]  /*0db0*/  NOP ;  /* 0x0000000000007918 */ /* 0x000fc00000000000 */
[----:B------:R-:W-:-:S00]  /*0dc0*/  NOP ;  /* 0x0000000000007918 */ /* 0x000fc00000000000 */
[----:B------:R-:W-:-:S00]  /*0dd0*/  NOP ;  /* 0x0000000000007918 */ /* 0x000fc00000000000 */
[----:B------:R-:W-:-:S00]  /*0de0*/  NOP ;  /* 0x0000000000007918 */ /* 0x000fc00000000000 */
[----:B------:R-:W-:-:S00]  /*0df0*/  NOP ;  /* 0x0000000000007918 */ /* 0x000fc00000000000 */
.L_x_1:


//--------------------- .nv.constant0.triton_poi_fused_constant_pad_nd_relu_40 --------------------------
	.section	.nv.constant0.triton_poi_fused_constant_pad_nd_relu_40,"a",@progbits
	.sectionflags	@""
	.align	4
.nv.constant0.triton_poi_fused_constant_pad_nd_relu_40:
	.zero		548
